	.headerflags	@"EF_CUDA_TEXMODE_UNIFIED EF_CUDA_64BIT_ADDRESS EF_CUDA_ACCELERATORS EF_CUDA_SM90 EF_CUDA_VIRTUAL_SM(EF_CUDA_SM90)"
	.elftype	@"ET_EXEC"


//--------------------- .nv.info                  --------------------------
	.section	.nv.info,"",@"SHT_CUDA_INFO"
	.align	4


	//----- nvinfo : EIATTR_REGCOUNT
	.align		4
        /*0000*/ 	.byte	0x04, 0x2f
        /*0002*/ 	.short	(.L_1 - .L_0)
	.align		4
.L_0:
        /*0004*/ 	.word	index@(triton_poi_fused__prelu_kernel_convolution_9)
        /*0008*/ 	.word	0x00000013


	//----- nvinfo : EIATTR_MIN_STACK_SIZE
	.align		4
.L_1:
        /*000c*/ 	.byte	0x04, 0x12
        /*000e*/ 	.short	(.L_3 - .L_2)
	.align		4
.L_2:
        /*0010*/ 	.word	index@(triton_poi_fused__prelu_kernel_convolution_9)
        /*0014*/ 	.word	0x00000000


	//----- nvinfo : EIATTR_FRAME_SIZE
	.align		4
.L_3:
        /*0018*/ 	.byte	0x04, 0x11
        /*001a*/ 	.short	(.L_5 - .L_4)
	.align		4
.L_4:
        /*001c*/ 	.word	index@(triton_poi_fused__prelu_kernel_convolution_9)
        /*0020*/ 	.word	0x00000000


	//----- nvinfo : EIATTR_MIN_STACK_SIZE
	.align		4
.L_5:
        /*0024*/ 	.byte	0x04, 0x12
        /*0026*/ 	.short	(.L_7 - .L_6)
	.align		4
.L_6:
        /*0028*/ 	.word	index@(triton_poi_fused__prelu_kernel_convolution_9)
        /*002c*/ 	.word	0x00000000
.L_7:


//--------------------- .nv.info.triton_poi_fused__prelu_kernel_convolution_9 --------------------------
	.section	.nv.info.triton_poi_fused__prelu_kernel_convolution_9,"",@"SHT_CUDA_INFO"
	.sectionflags	@""
	.align	4


	//----- nvinfo : EIATTR_CUDA_API_VERSION
	.align		4
        /*0000*/ 	.byte	0x04, 0x37
        /*0002*/ 	.short	(.L_9 - .L_8)
.L_8:
        /*0004*/ 	.word	0x0000007c


	//----- nvinfo : EIATTR_KPARAM_INFO
	.align		4
.L_9:
        /*0008*/ 	.byte	0x04, 0x17
        /*000a*/ 	.short	(.L_11 - .L_10)
.L_10:
        /*000c*/ 	.word	0x00000000
        /*0010*/ 	.short	0x0004
        /*0012*/ 	.short	0x0020
        /*0014*/ 	.byte	0x00, 0xf0, 0x11, 0x00


	//----- nvinfo : EIATTR_KPARAM_INFO
	.align		4
.L_11:
        /*0018*/ 	.byte	0x04, 0x17
        /*001a*/ 	.short	(.L_13 - .L_12)
.L_12:
        /*001c*/ 	.word	0x00000000
        /*0020*/ 	.short	0x0003
        /*0022*/ 	.short	0x0018
        /*0024*/ 	.byte	0x00, 0xf4, 0x21, 0x00


	//----- nvinfo : EIATTR_KPARAM_INFO
	.align		4
.L_13:
        /*0028*/ 	.byte	0x04, 0x17
        /*002a*/ 	.short	(.L_15 - .L_14)
.L_14:
        /*002c*/ 	.word	0x00000000
        /*0030*/ 	.short	0x0002
        /*0032*/ 	.short	0x0010
        /*0034*/ 	.byte	0x00, 0xf4, 0x21, 0x00


	//----- nvinfo : EIATTR_KPARAM_INFO
	.align		4
.L_15:
        /*0038*/ 	.byte	0x04, 0x17
        /*003a*/ 	.short	(.L_17 - .L_16)
.L_16:
        /*003c*/ 	.word	0x00000000
        /*0040*/ 	.short	0x0001
        /*0042*/ 	.short	0x0008
        /*0044*/ 	.byte	0x00, 0xf4, 0x21, 0x00


	//----- nvinfo : EIATTR_KPARAM_INFO
	.align		4
.L_17:
        /*0048*/ 	.byte	0x04, 0x17
        /*004a*/ 	.short	(.L_19 - .L_18)
.L_18:
        /*004c*/ 	.word	0x00000000
        /*0050*/ 	.short	0x0000
        /*0052*/ 	.short	0x0000
        /*0054*/ 	.byte	0x00, 0xf4, 0x21, 0x00


	//----- nvinfo : EIATTR_SPARSE_MMA_MASK
	.align		4
.L_19:
        /*0058*/ 	.byte	0x03, 0x50
        /*005a*/ 	.short	0x0000


	//----- nvinfo : EIATTR_MAXREG_COUNT
	.align		4
        /*005c*/ 	.byte	0x03, 0x1b
        /*005e*/ 	.short	0x00ff


	//----- nvinfo : EIATTR_EXIT_INSTR_OFFSETS
	.align		4
        /*0060*/ 	.byte	0x04, 0x1c
        /*0062*/ 	.short	(.L_21 - .L_20)


	//   ....[0]....
.L_20:
        /*0064*/ 	.word	0x00000280


	//----- nvinfo : EIATTR_REQNTID
	.align		4
.L_21:
        /*0068*/ 	.byte	0x04, 0x10
        /*006a*/ 	.short	(.L_23 - .L_22)
.L_22:
        /*006c*/ 	.word	0x00000080
        /*0070*/ 	.word	0x00000001
        /*0074*/ 	.word	0x00000001


	//----- nvinfo : EIATTR_CBANK_PARAM_SIZE
	.align		4
.L_23:
        /*0078*/ 	.byte	0x03, 0x19
        /*007a*/ 	.short	0x0024


	//----- nvinfo : EIATTR_PARAM_CBANK
	.align		4
        /*007c*/ 	.byte	0x04, 0x0a
        /*007e*/ 	.short	(.L_25 - .L_24)
	.align		4
.L_24:
        /*0080*/ 	.word	index@(.nv.constant0.triton_poi_fused__prelu_kernel_convolution_9)
        /*0084*/ 	.short	0x0210
        /*0086*/ 	.short	0x0024


	//----- nvinfo : EIATTR_SW_WAR
	.align		4
.L_25:
        /*0088*/ 	.byte	0x04, 0x36
        /*008a*/ 	.short	(.L_27 - .L_26)
.L_26:
        /*008c*/ 	.word	0x00000008
.L_27:


//--------------------- .nv.callgraph             --------------------------
	.section	.nv.callgraph,"",@"SHT_CUDA_CALLGRAPH"
	.align	4
	.sectionentsize	8
	.align		4
        /*0000*/ 	.word	0x00000000
	.align		4
        /*0004*/ 	.word	0xffffffff
	.align		4
        /*0008*/ 	.word	0x00000000
	.align		4
        /*000c*/ 	.word	0xfffffffe
	.align		4
        /*0010*/ 	.word	0x00000000
	.align		4
        /*0014*/ 	.word	0xfffffffd
	.align		4
        /*0018*/ 	.word	0x00000000
	.align		4
        /*001c*/ 	.word	0xfffffffc


//--------------------- .text.triton_poi_fused__prelu_kernel_convolution_9 --------------------------
	.section	.text.triton_poi_fused__prelu_kernel_convolution_9,"ax",@progbits
	.align	128
        .global         triton_poi_fused__prelu_kernel_convolution_9
        .type           triton_poi_fused__prelu_kernel_convolution_9,@function
        .size           triton_poi_fused__prelu_kernel_convolution_9,(.L_x_1 - triton_poi_fused__prelu_kernel_convolution_9)
        .other          triton_poi_fused__prelu_kernel_convolution_9,@"STO_CUDA_ENTRY STV_DEFAULT"
triton_poi_fused__prelu_kernel_convolution_9:
.text.triton_poi_fused__prelu_kernel_convolution_9:
[----:B------:R-:W-:Y:S01]  /*0000*/  LDC R1, c[0x0][0x28] ;  /* 0x00000a00ff017b82 */ /* 0x000fe20000000800 */
[----:B------:R-:W1:Y:S07]  /*0010*/  S2R R0, SR_TID.X ;  /* 0x0000000000007919 */ /* 0x000e6e0000002100 */
[----:B------:R-:W2:Y:S01]  /*0020*/  LDC.64 R8, c[0x0][0x218] ;  /* 0x00008600ff087b82 */ /* 0x000ea20000000a00 */
[----:B------:R-:W-:Y:S01]  /*0030*/  ULDC.64 UR4, c[0x0][0x208] ;  /* 0x0000820000047ab9 */ /* 0x000fe20000000a00 */
[----:B------:R-:W3:Y:S06]  /*0040*/  S2R R5, SR_CTAID.X ;  /* 0x0000000000057919 */ /* 0x000eec0000002500 */
[----:B------:R-:W4:Y:S08]  /*0050*/  LDC.64 R2, c[0x0][0x210] ;  /* 0x00008400ff027b82 */ /* 0x000f300000000a00 */
[----:B------:R-:W5:Y:S08]  /*0060*/  LDC.64 R12, c[0x0][0x220] ;  /* 0x00008800ff0c7b82 */ /* 0x000f700000000a00 */
[----:B------:R-:W2:Y:S01]  /*0070*/  LDC.64 R14, c[0x0][0x228] ;  /* 0x00008a00ff0e7b82 */ /* 0x000ea20000000a00 */
[----:B-1----:R-:W-:Y:S01]  /*0080*/  IMAD.SHL.U32 R0, R0, 0x4, RZ ;  /* 0x0000000400007824 */ /* 0x002fe200078e00ff */
[----:B---3--:R-:W-:-:S04]  /*0090*/  SHF.R.S32.HI R4, RZ, 0x16, R5 ;  /* 0x00000016ff047819 */ /* 0x008fc80000011405 */
[----:B------:R-:W-:Y:S01]  /*00a0*/  LOP3.LUT R0, R0, 0x1fc, RZ, 0xc0, !PT ;  /* 0x000001fc00007812 */ /* 0x000fe200078ec0ff */
[----:B-----5:R-:W3:Y:S03]  /*00b0*/  LDG.E R12, desc[UR4][R12.64] ;  /* 0x000000040c0c7981 */ /* 0x020ee6000c1e1900 */
[----:B------:R-:W-:Y:S02]  /*00c0*/  LEA R0, R5, R0, 0x9 ;  /* 0x0000000005007211 */ /* 0x000fe400078e48ff */
[----:B------:R-:W-:-:S03]  /*00d0*/  SGXT R5, R4, 0x1 ;  /* 0x000000010405781a */ /* 0x000fc60000000200 */
[----:B----4-:R-:W-:Y:S01]  /*00e0*/  IMAD.WIDE R2, R0, 0x4, R2 ;  /* 0x0000000400027825 */ /* 0x010fe200078e0202 */
[----:B------:R-:W-:-:S04]  /*00f0*/  LEA.HI R5, R5, R0, RZ, 0x6 ;  /* 0x0000000005057211 */ /* 0x000fc800078f30ff */
[----:B------:R-:W-:-:S05]  /*0100*/  LOP3.LUT R5, R5, 0xffffffc0, RZ, 0xc0, !PT ;  /* 0xffffffc005057812 */ /* 0x000fca00078ec0ff */
[----:B------:R-:W-:-:S04]  /*0110*/  IMAD.IADD R5, R0, 0x1, -R5 ;  /* 0x0000000100057824 */ /* 0x000fc800078e0a05 */
[----:B--2---:R-:W-:Y:S02]  /*0120*/  IMAD.WIDE R8, R5, 0x4, R8 ;  /* 0x0000000405087825 */ /* 0x004fe400078e0208 */
[----:B------:R-:W2:Y:S04]  /*0130*/  LDG.E.128 R4, desc[UR4][R2.64] ;  /* 0x0000000402047981 */ /* 0x000ea8000c1e1d00 */
[----:B------:R-:W2:Y:S02]  /*0140*/  LDG.E.EL.128 R8, desc[UR4][R8.64] ;  /* 0x0000000408087981 */ /* 0x000ea4000c2e1d00 */
[C---:B--2---:R-:W-:Y:S01]  /*0150*/  FSETP.GT.AND P3, PT, R4.reuse, -R8, PT ;  /* 0x800000080400720b */ /* 0x044fe20003f64000 */
[----:B------:R-:W-:Y:S01]  /*0160*/  FADD R4, R4, R8 ;  /* 0x0000000804047221 */ /* 0x000fe20000000000 */
[C---:B------:R-:W-:Y:S01]  /*0170*/  FSETP.GT.AND P2, PT, R5.reuse, -R9, PT ;  /* 0x800000090500720b */ /* 0x040fe20003f44000 */
[----:B------:R-:W-:Y:S01]  /*0180*/  FADD R5, R5, R9 ;  /* 0x0000000905057221 */ /* 0x000fe20000000000 */
[C---:B------:R-:W-:Y:S01]  /*0190*/  FSETP.GT.AND P1, PT, R6.reuse, -R10, PT ;  /* 0x8000000a0600720b */ /* 0x040fe20003f24000 */
[----:B------:R-:W-:Y:S01]  /*01a0*/  FADD R6, R6, R10 ;  /* 0x0000000a06067221 */ /* 0x000fe20000000000 */
[C---:B------:R-:W-:Y:S01]  /*01b0*/  FSETP.GT.AND P0, PT, R7.reuse, -R11, PT ;  /* 0x8000000b0700720b */ /* 0x040fe20003f04000 */
[----:B------:R-:W-:Y:S01]  /*01c0*/  FADD R7, R7, R11 ;  /* 0x0000000b07077221 */ /* 0x000fe20000000000 */
[C---:B---3--:R-:W-:Y:S01]  /*01d0*/  FMUL R9, R12.reuse, R4 ;  /* 0x000000040c097220 */ /* 0x048fe20000400000 */
[C---:B------:R-:W-:Y:S01]  /*01e0*/  FMUL R10, R12.reuse, R5 ;  /* 0x000000050c0a7220 */ /* 0x040fe20000400000 */
[C---:B------:R-:W-:Y:S01]  /*01f0*/  FMUL R11, R12.reuse, R6 ;  /* 0x000000060c0b7220 */ /* 0x040fe20000400000 */
[----:B------:R-:W-:-:S02]  /*0200*/  FMUL R16, R12, R7 ;  /* 0x000000070c107220 */ /* 0x000fc40000400000 */
[----:B------:R-:W-:Y:S02]  /*0210*/  FSEL R8, R4, R9, P3 ;  /* 0x0000000904087208 */ /* 0x000fe40001800000 */
[----:B------:R-:W-:Y:S01]  /*0220*/  FSEL R9, R5, R10, P2 ;  /* 0x0000000a05097208 */ /* 0x000fe20001000000 */
[----:B0-----:R-:W-:Y:S01]  /*0230*/  IMAD.WIDE R12, R0, 0x4, R14 ;  /* 0x00000004000c7825 */ /* 0x001fe200078e020e */
[----:B------:R-:W-:Y:S02]  /*0240*/  FSEL R10, R6, R11, P1 ;  /* 0x0000000b060a7208 */ /* 0x000fe40000800000 */
[----:B------:R-:W-:Y:S01]  /*0250*/  FSEL R11, R7, R16, P0 ;  /* 0x00000010070b7208 */ /* 0x000fe20000000000 */
[----:B------:R-:W-:Y:S04]  /*0260*/  STG.E.128 desc[UR4][R2.64], R4 ;  /* 0x0000000402007986 */ /* 0x000fe8000c101d04 */
[----:B------:R-:W-:Y:S01]  /*0270*/  STG.E.128 desc[UR4][R12.64], R8 ;  /* 0x000000080c007986 */ /* 0x000fe2000c101d04 */
[----:B------:R-:W-:Y:S05]  /*0280*/  EXIT ;  /* 0x000000000000794d */ /* 0x000fea0003800000 */
.L_x_0:
[----:B------:R-:W-:-:S00]  /*0290*/  BRA `(.L_x_0) ;  /* 0xfffffffc00fc7947 */ /* 0x000fc0000383ffff */
[----:B------:R-:W-:-:S00]  /*02a0*/  NOP ;  /* 0x0000000000007918 */ /* 0x000fc00000000000 */
        /* <DEDUP_REMOVED lines=13> */
.L_x_1:


//--------------------- .nv.constant0.triton_poi_fused__prelu_kernel_convolution_9 --------------------------
	.section	.nv.constant0.triton_poi_fused__prelu_kernel_convolution_9,"a",@progbits
	.sectionflags	@""
	.align	4
.nv.constant0.triton_poi_fused__prelu_kernel_convolution_9:
	.zero		564
